//
// Generated by NVIDIA NVVM Compiler
//
// Compiler Build ID: CL-36424714
// Cuda compilation tools, release 13.0, V13.0.88
// Based on NVVM 20.0.0
//

.version 9.0
.target sm_100
.address_size 64

	// .globl	_Z24kernelFuncHalfConversionv

.visible .entry _Z24kernelFuncHalfConversionv()
{


	ret;

}


// ===== COMPILED SASS (sm_100) =====

	.target	sm_100

	.elftype	@"ET_EXEC"


//--------------------- .note.nv.tkinfo           --------------------------
	.section	.note.nv.tkinfo,"",@"SHT_NOTE"
	.sectionflags	@"SHF_NOTE_NV_TKINFO"
	.tkinfo
        /*0018*/ 	.word	0x00000002
        /*0030*/ 	.string	""
        /*0030*/ 	.string	"ptxas"
        /*0030*/ 	.string	"Cuda compilation tools, release 13.0, V13.0.88"
        /*0030*/ 	.string	"Build cuda_13.0.r13.0/compiler.36424714_0"
        /*0030*/ 	.string	"-arch sm_100 -m 64 "



//--------------------- .note.nv.cuinfo           --------------------------
	.section	.note.nv.cuinfo,"",@"SHT_NOTE"
	.sectionflags	@"SHF_NOTE_NV_CUINFO"
        /*0018*/ 	.short	0x0002
        /*001a*/ 	.short	0x0064
        /*001c*/ 	.short	0x0082
	.zero		2


//--------------------- .nv.info                  --------------------------
	.section	.nv.info,"",@"SHT_CUDA_INFO"
	.align	4


	//----- nvinfo : EIATTR_REGCOUNT
	.align		4
        /*0000*/ 	.byte	0x04, 0x2f
        /*0002*/ 	.short	(.L_1 - .L_0)
	.align		4
.L_0:
        /*0004*/ 	.word	index@(_Z24kernelFuncHalfConversionv)
        /*0008*/ 	.word	0x00000004


	//----- nvinfo : EIATTR_FRAME_SIZE
	.align		4
.L_1:
        /*000c*/ 	.byte	0x04, 0x11
        /*000e*/ 	.short	(.L_3 - .L_2)
	.align		4
.L_2:
        /*0010*/ 	.word	index@(_Z24kernelFuncHalfConversionv)
        /*0014*/ 	.word	0x00000000


	//----- nvinfo : EIATTR_MIN_STACK_SIZE
	.align		4
.L_3:
        /*0018*/ 	.byte	0x04, 0x12
        /*001a*/ 	.short	(.L_5 - .L_4)
	.align		4
.L_4:
        /*001c*/ 	.word	index@(_Z24kernelFuncHalfConversionv)
        /*0020*/ 	.word	0x00000000
.L_5:


//--------------------- .nv.compat                --------------------------
	.section	.nv.compat,"",@"SHT_CUDA_COMPAT_INFO"
	.align	4
        /*0000*/ 	.byte	0x02, 0x09, 0x00, 0x00, 0x02, 0x02, 0x01, 0x00, 0x02, 0x05, 0x05, 0x00, 0x03, 0x07, 0x01, 0x01
        /*0010*/ 	.byte	0x02, 0x03, 0x00, 0x00, 0x02, 0x06, 0x01, 0x00, 0x04, 0x0b, 0x08, 0x00, 0x09, 0x00, 0x00, 0x00
        /*0020*/ 	.byte	0x00, 0x00, 0x00, 0x00


//--------------------- .nv.info._Z24kernelFuncHalfConversionv --------------------------
	.section	.nv.info._Z24kernelFuncHalfConversionv,"",@"SHT_CUDA_INFO"
	.sectionflags	@""
	.align	4


	//----- nvinfo : EIATTR_CUDA_API_VERSION
	.align		4
        /*0000*/ 	.byte	0x04, 0x37
        /*0002*/ 	.short	(.L_7 - .L_6)
.L_6:
        /*0004*/ 	.word	0x00000082


	//----- nvinfo : EIATTR_SPARSE_MMA_MASK
	.align		4
.L_7:
        /*0008*/ 	.byte	0x03, 0x50
        /*000a*/ 	.short	0x0000


	//----- nvinfo : EIATTR_MAXREG_COUNT
	.align		4
        /*000c*/ 	.byte	0x03, 0x1b
        /*000e*/ 	.short	0x00ff


	//----- nvinfo : EIATTR_MERCURY_ISA_VERSION
	.align		4
        /*0010*/ 	.byte	0x03, 0x5f
        /*0012*/ 	.short	0x0101


	//----- nvinfo : EIATTR_VRC_CTA_INIT_COUNT
	.align		4
        /*0014*/ 	.byte	0x02, 0x4a
	.zero		1
	.zero		1


	//----- nvinfo : EIATTR_EXIT_INSTR_OFFSETS
	.align		4
        /*0018*/ 	.byte	0x04, 0x1c
        /*001a*/ 	.short	(.L_9 - .L_8)


	//   ....[0]....
.L_8:
        /*001c*/ 	.word	0x00000010


	//----- nvinfo : EIATTR_SW_WAR
	.align		4
.L_9:
        /*0020*/ 	.byte	0x04, 0x36
        /*0022*/ 	.short	(.L_11 - .L_10)
.L_10:
        /*0024*/ 	.word	0x00000008
.L_11:


//--------------------- .nv.callgraph             --------------------------
	.section	.nv.callgraph,"",@"SHT_CUDA_CALLGRAPH"
	.align	4
	.sectionentsize	8
	.align		4
        /*0000*/ 	.word	0x00000000
	.align		4
        /*0004*/ 	.word	0xffffffff
	.align		4
        /*0008*/ 	.word	0x00000000
	.align		4
        /*000c*/ 	.word	0xfffffffe
	.align		4
        /*0010*/ 	.word	0x00000000
	.align		4
        /*0014*/ 	.word	0xfffffffd
	.align		4
        /*0018*/ 	.word	0x00000000
	.align		4
        /*001c*/ 	.word	0xfffffffc


//--------------------- .text._Z24kernelFuncHalfConversionv --------------------------
	.section	.text._Z24kernelFuncHalfConversionv,"ax",@progbits
	.align	128
        .global         _Z24kernelFuncHalfConversionv
        .type           _Z24kernelFuncHalfConversionv,@function
        .size           _Z24kernelFuncHalfConversionv,(.L_x_1 - _Z24kernelFuncHalfConversionv)
        .other          _Z24kernelFuncHalfConversionv,@"STO_CUDA_ENTRY STV_DEFAULT"
_Z24kernelFuncHalfConversionv:
.text._Z24kernelFuncHalfConversionv:
[----:B------:R-:W-:Y:S01]  /*0000*/  LDC R1, c[0x0][0x37c] ;  /* 0x0000df00ff017b82 */ /* 0x000fe20000000800 */
[----:B------:R-:W-:Y:S05]  /*0010*/  EXIT ;  /* 0x000000000000794d */ /* 0x000fea0003800000 */
.L_x_0:
[----:B------:R-:W-:-:S00]  /*0020*/  BRA `(.L_x_0) ;  /* 0xfffffffc00fc7947 */ /* 0x000fc0000383ffff */
[----:B------:R-:W-:-:S00]  /*0030*/  NOP ;  /* 0x0000000000007918 */ /* 0x000fc00000000000 */
        /* <DEDUP_REMOVED lines=12> */
.L_x_1:


//--------------------- .nv.shared.reserved.0     --------------------------
	.section	.nv.shared.reserved.0,"aw",@nobits
	.weak		__nv_reservedSMEM_offset_0_alias
	.size		__nv_reservedSMEM_offset_0_alias, 0, 64
	.other		__nv_reservedSMEM_offset_0_alias,@"STO_CUDA_RESERVED_SHARED STV_DEFAULT"
__nv_reservedSMEM_offset_0_alias:
	.zero		0
	.zero		64


//--------------------- .nv.constant0._Z24kernelFuncHalfConversionv --------------------------
	.section	.nv.constant0._Z24kernelFuncHalfConversionv,"a",@progbits
	.sectionflags	@""
	.align	4
.nv.constant0._Z24kernelFuncHalfConversionv:
	.zero		896


//--------------------- SYMBOLS --------------------------

	.type		.nv.reservedSmem.offset0,@object
	.size		.nv.reservedSmem.offset0,0x4
